//
// Generated by NVIDIA NVVM Compiler
//
// Compiler Build ID: CL-36424714
// Cuda compilation tools, release 13.0, V13.0.88
// Based on NVVM 20.0.0
//

.version 9.0
.target sm_100
.address_size 64

	// .globl	backwardSquaredLossKernel

.visible .entry backwardSquaredLossKernel(
	.param .u32 backwardSquaredLossKernel_param_0,
	.param .u32 backwardSquaredLossKernel_param_1,
	.param .u64 .ptr .align 1 backwardSquaredLossKernel_param_2,
	.param .u64 .ptr .align 1 backwardSquaredLossKernel_param_3,
	.param .u64 .ptr .align 1 backwardSquaredLossKernel_param_4
)
{
	.reg .pred 	%p<2>;
	.reg .b32 	%r<7>;
	.reg .b32 	%f<4>;
	.reg .b64 	%rd<13>;

	ld.param.u32 	%r2, [backwardSquaredLossKernel_param_0];
	ld.param.u32 	%r3, [backwardSquaredLossKernel_param_1];
	ld.param.u64 	%rd2, [backwardSquaredLossKernel_param_2];
	ld.param.u64 	%rd3, [backwardSquaredLossKernel_param_3];
	ld.param.u64 	%rd4, [backwardSquaredLossKernel_param_4];
	cvta.to.global.u64 	%rd1, %rd4;
	mov.u32 	%r4, %ctaid.x;
	mov.u32 	%r5, %tid.x;
	mad.lo.s32 	%r1, %r3, %r4, %r5;
	setp.ge.s32 	%p1, %r4, %r2;
	@%p1 bra 	$L__BB0_2;
	cvta.to.global.u64 	%rd7, %rd2;
	cvta.to.global.u64 	%rd8, %rd3;
	mul.wide.s32 	%rd9, %r1, 4;
	add.s64 	%rd10, %rd7, %rd9;
	ld.global.f32 	%f1, [%rd10];
	add.s64 	%rd11, %rd8, %rd9;
	ld.global.f32 	%f2, [%rd11];
	sub.f32 	%f3, %f1, %f2;
	add.s64 	%rd12, %rd1, %rd9;
	st.global.f32 	[%rd12], %f3;
	bra.uni 	$L__BB0_3;
$L__BB0_2:
	mul.wide.s32 	%rd5, %r1, 4;
	add.s64 	%rd6, %rd1, %rd5;
	mov.b32 	%r6, 0;
	st.global.u32 	[%rd6], %r6;
$L__BB0_3:
	ret;

}


// ===== COMPILED SASS (sm_100) =====

	.target	sm_100

	.elftype	@"ET_EXEC"


//--------------------- .note.nv.tkinfo           --------------------------
	.section	.note.nv.tkinfo,"",@"SHT_NOTE"
	.sectionflags	@"SHF_NOTE_NV_TKINFO"
	.tkinfo
        /*0018*/ 	.word	0x00000002
        /*0030*/ 	.string	""
        /*0030*/ 	.string	"ptxas"
        /*0030*/ 	.string	"Cuda compilation tools, release 13.0, V13.0.88"
        /*0030*/ 	.string	"Build cuda_13.0.r13.0/compiler.36424714_0"
        /*0030*/ 	.string	"-arch sm_100 -m 64 "



//--------------------- .note.nv.cuinfo           --------------------------
	.section	.note.nv.cuinfo,"",@"SHT_NOTE"
	.sectionflags	@"SHF_NOTE_NV_CUINFO"
        /*0018*/ 	.short	0x0002
        /*001a*/ 	.short	0x0064
        /*001c*/ 	.short	0x0082
	.zero		2


//--------------------- .nv.info                  --------------------------
	.section	.nv.info,"",@"SHT_CUDA_INFO"
	.align	4


	//----- nvinfo : EIATTR_REGCOUNT
	.align		4
        /*0000*/ 	.byte	0x04, 0x2f
        /*0002*/ 	.short	(.L_1 - .L_0)
	.align		4
.L_0:
        /*0004*/ 	.word	index@(backwardSquaredLossKernel)
        /*0008*/ 	.word	0x0000000c


	//----- nvinfo : EIATTR_FRAME_SIZE
	.align		4
.L_1:
        /*000c*/ 	.byte	0x04, 0x11
        /*000e*/ 	.short	(.L_3 - .L_2)
	.align		4
.L_2:
        /*0010*/ 	.word	index@(backwardSquaredLossKernel)
        /*0014*/ 	.word	0x00000000


	//----- nvinfo : EIATTR_MIN_STACK_SIZE
	.align		4
.L_3:
        /*0018*/ 	.byte	0x04, 0x12
        /*001a*/ 	.short	(.L_5 - .L_4)
	.align		4
.L_4:
        /*001c*/ 	.word	index@(backwardSquaredLossKernel)
        /*0020*/ 	.word	0x00000000
.L_5:


//--------------------- .nv.compat                --------------------------
	.section	.nv.compat,"",@"SHT_CUDA_COMPAT_INFO"
	.align	4
        /*0000*/ 	.byte	0x02, 0x09, 0x00, 0x00, 0x02, 0x02, 0x01, 0x00, 0x02, 0x05, 0x05, 0x00, 0x03, 0x07, 0x01, 0x01
        /*0010*/ 	.byte	0x02, 0x03, 0x00, 0x00, 0x02, 0x06, 0x01, 0x00, 0x04, 0x0b, 0x08, 0x00, 0x09, 0x00, 0x00, 0x00
        /*0020*/ 	.byte	0x00, 0x00, 0x00, 0x00


//--------------------- .nv.info.backwardSquaredLossKernel --------------------------
	.section	.nv.info.backwardSquaredLossKernel,"",@"SHT_CUDA_INFO"
	.sectionflags	@""
	.align	4


	//----- nvinfo : EIATTR_CUDA_API_VERSION
	.align		4
        /*0000*/ 	.byte	0x04, 0x37
        /*0002*/ 	.short	(.L_7 - .L_6)
.L_6:
        /*0004*/ 	.word	0x00000082


	//----- nvinfo : EIATTR_KPARAM_INFO
	.align		4
.L_7:
        /*0008*/ 	.byte	0x04, 0x17
        /*000a*/ 	.short	(.L_9 - .L_8)
.L_8:
        /*000c*/ 	.word	0x00000000
        /*0010*/ 	.short	0x0004
        /*0012*/ 	.short	0x0018
        /*0014*/ 	.byte	0x00, 0xf5, 0x21, 0x00


	//----- nvinfo : EIATTR_KPARAM_INFO
	.align		4
.L_9:
        /*0018*/ 	.byte	0x04, 0x17
        /*001a*/ 	.short	(.L_11 - .L_10)
.L_10:
        /*001c*/ 	.word	0x00000000
        /*0020*/ 	.short	0x0003
        /*0022*/ 	.short	0x0010
        /*0024*/ 	.byte	0x00, 0xf5, 0x21, 0x00


	//----- nvinfo : EIATTR_KPARAM_INFO
	.align		4
.L_11:
        /*0028*/ 	.byte	0x04, 0x17
        /*002a*/ 	.short	(.L_13 - .L_12)
.L_12:
        /*002c*/ 	.word	0x00000000
        /*0030*/ 	.short	0x0002
        /*0032*/ 	.short	0x0008
        /*0034*/ 	.byte	0x00, 0xf5, 0x21, 0x00


	//----- nvinfo : EIATTR_KPARAM_INFO
	.align		4
.L_13:
        /*0038*/ 	.byte	0x04, 0x17
        /*003a*/ 	.short	(.L_15 - .L_14)
.L_14:
        /*003c*/ 	.word	0x00000000
        /*0040*/ 	.short	0x0001
        /*0042*/ 	.short	0x0004
        /*0044*/ 	.byte	0x00, 0xf0, 0x11, 0x00


	//----- nvinfo : EIATTR_KPARAM_INFO
	.align		4
.L_15:
        /*0048*/ 	.byte	0x04, 0x17
        /*004a*/ 	.short	(.L_17 - .L_16)
.L_16:
        /*004c*/ 	.word	0x00000000
        /*0050*/ 	.short	0x0000
        /*0052*/ 	.short	0x0000
        /*0054*/ 	.byte	0x00, 0xf0, 0x11, 0x00


	//----- nvinfo : EIATTR_SPARSE_MMA_MASK
	.align		4
.L_17:
        /*0058*/ 	.byte	0x03, 0x50
        /*005a*/ 	.short	0x0000


	//----- nvinfo : EIATTR_MAXREG_COUNT
	.align		4
        /*005c*/ 	.byte	0x03, 0x1b
        /*005e*/ 	.short	0x00ff


	//----- nvinfo : EIATTR_MERCURY_ISA_VERSION
	.align		4
        /*0060*/ 	.byte	0x03, 0x5f
        /*0062*/ 	.short	0x0101


	//----- nvinfo : EIATTR_VRC_CTA_INIT_COUNT
	.align		4
        /*0064*/ 	.byte	0x02, 0x4a
	.zero		1
	.zero		1


	//----- nvinfo : EIATTR_EXIT_INSTR_OFFSETS
	.align		4
        /*0068*/ 	.byte	0x04, 0x1c
        /*006a*/ 	.short	(.L_19 - .L_18)


	//   ....[0]....
.L_18:
        /*006c*/ 	.word	0x00000120


	//   ....[1]....
        /*0070*/ 	.word	0x00000160


	//----- nvinfo : EIATTR_CBANK_PARAM_SIZE
	.align		4
.L_19:
        /*0074*/ 	.byte	0x03, 0x19
        /*0076*/ 	.short	0x0020


	//----- nvinfo : EIATTR_PARAM_CBANK
	.align		4
        /*0078*/ 	.byte	0x04, 0x0a
        /*007a*/ 	.short	(.L_21 - .L_20)
	.align		4
.L_20:
        /*007c*/ 	.word	index@(.nv.constant0.backwardSquaredLossKernel)
        /*0080*/ 	.short	0x0380
        /*0082*/ 	.short	0x0020


	//----- nvinfo : EIATTR_SW_WAR
	.align		4
.L_21:
        /*0084*/ 	.byte	0x04, 0x36
        /*0086*/ 	.short	(.L_23 - .L_22)
.L_22:
        /*0088*/ 	.word	0x00000008
.L_23:


//--------------------- .nv.callgraph             --------------------------
	.section	.nv.callgraph,"",@"SHT_CUDA_CALLGRAPH"
	.align	4
	.sectionentsize	8
	.align		4
        /*0000*/ 	.word	0x00000000
	.align		4
        /*0004*/ 	.word	0xffffffff
	.align		4
        /*0008*/ 	.word	0x00000000
	.align		4
        /*000c*/ 	.word	0xfffffffe
	.align		4
        /*0010*/ 	.word	0x00000000
	.align		4
        /*0014*/ 	.word	0xfffffffd
	.align		4
        /*0018*/ 	.word	0x00000000
	.align		4
        /*001c*/ 	.word	0xfffffffc


//--------------------- .text.backwardSquaredLossKernel --------------------------
	.section	.text.backwardSquaredLossKernel,"ax",@progbits
	.align	128
        .global         backwardSquaredLossKernel
        .type           backwardSquaredLossKernel,@function
        .size           backwardSquaredLossKernel,(.L_x_2 - backwardSquaredLossKernel)
        .other          backwardSquaredLossKernel,@"STO_CUDA_ENTRY STV_DEFAULT"
backwardSquaredLossKernel:
.text.backwardSquaredLossKernel:
[----:B------:R-:W-:Y:S08]  /*0000*/  LDC R1, c[0x0][0x37c] ;  /* 0x0000df00ff017b82 */ /* 0x000ff00000000800 */
[----:B------:R-:W0:Y:S01]  /*0010*/  S2UR UR6, SR_CTAID.X ;  /* 0x00000000000679c3 */ /* 0x000e220000002500 */
[----:B------:R-:W1:Y:S01]  /*0020*/  S2R R0, SR_TID.X ;  /* 0x0000000000007919 */ /* 0x000e620000002100 */
[----:B------:R-:W2:Y:S06]  /*0030*/  LDCU.64 UR4, c[0x0][0x358] ;  /* 0x00006b00ff0477ac */ /* 0x000eac0008000a00 */
[----:B------:R-:W0:Y:S02]  /*0040*/  LDC.64 R8, c[0x0][0x380] ;  /* 0x0000e000ff087b82 */ /* 0x000e240000000a00 */
[----:B0-----:R-:W-:Y:S01]  /*0050*/  ISETP.LE.AND P0, PT, R8, UR6, PT ;  /* 0x0000000608007c0c */ /* 0x001fe2000bf03270 */
[----:B-1----:R-:W-:-:S12]  /*0060*/  IMAD R9, R9, UR6, R0 ;  /* 0x0000000609097c24 */ /* 0x002fd8000f8e0200 */
[----:B--2---:R-:W-:Y:S05]  /*0070*/  @P0 BRA `(.L_x_0) ;  /* 0x00000000002c0947 */ /* 0x004fea0003800000 */
[----:B------:R-:W0:Y:S08]  /*0080*/  LDC.64 R2, c[0x0][0x388] ;  /* 0x0000e200ff027b82 */ /* 0x000e300000000a00 */
[----:B------:R-:W1:Y:S08]  /*0090*/  LDC.64 R4, c[0x0][0x390] ;  /* 0x0000e400ff047b82 */ /* 0x000e700000000a00 */
[----:B------:R-:W2:Y:S01]  /*00a0*/  LDC.64 R6, c[0x0][0x398] ;  /* 0x0000e600ff067b82 */ /* 0x000ea20000000a00 */
[----:B0-----:R-:W-:-:S06]  /*00b0*/  IMAD.WIDE R2, R9, 0x4, R2 ;  /* 0x0000000409027825 */ /* 0x001fcc00078e0202 */
[----:B------:R-:W3:Y:S01]  /*00c0*/  LDG.E R2, desc[UR4][R2.64] ;  /* 0x0000000402027981 */ /* 0x000ee2000c1e1900 */
[----:B-1----:R-:W-:-:S06]  /*00d0*/  IMAD.WIDE R4, R9, 0x4, R4 ;  /* 0x0000000409047825 */ /* 0x002fcc00078e0204 */
[----:B------:R-:W3:Y:S01]  /*00e0*/  LDG.E R5, desc[UR4][R4.64] ;  /* 0x0000000404057981 */ /* 0x000ee2000c1e1900 */
[----:B--2---:R-:W-:-:S04]  /*00f0*/  IMAD.WIDE R6, R9, 0x4, R6 ;  /* 0x0000000409067825 */ /* 0x004fc800078e0206 */
[----:B---3--:R-:W-:-:S05]  /*0100*/  FADD R9, R2, -R5 ;  /* 0x8000000502097221 */ /* 0x008fca0000000000 */
[----:B------:R-:W-:Y:S01]  /*0110*/  STG.E desc[UR4][R6.64], R9 ;  /* 0x0000000906007986 */ /* 0x000fe2000c101904 */
[----:B------:R-:W-:Y:S05]  /*0120*/  EXIT ;  /* 0x000000000000794d */ /* 0x000fea0003800000 */
.L_x_0:
[----:B------:R-:W0:Y:S02]  /*0130*/  LDC.64 R2, c[0x0][0x398] ;  /* 0x0000e600ff027b82 */ /* 0x000e240000000a00 */
[----:B0-----:R-:W-:-:S05]  /*0140*/  IMAD.WIDE R2, R9, 0x4, R2 ;  /* 0x0000000409027825 */ /* 0x001fca00078e0202 */
[----:B------:R-:W-:Y:S01]  /*0150*/  STG.E desc[UR4][R2.64], RZ ;  /* 0x000000ff02007986 */ /* 0x000fe2000c101904 */
[----:B------:R-:W-:Y:S05]  /*0160*/  EXIT ;  /* 0x000000000000794d */ /* 0x000fea0003800000 */
.L_x_1:
[----:B------:R-:W-:-:S00]  /*0170*/  BRA `(.L_x_1) ;  /* 0xfffffffc00fc7947 */ /* 0x000fc0000383ffff */
[----:B------:R-:W-:-:S00]  /*0180*/  NOP ;  /* 0x0000000000007918 */ /* 0x000fc00000000000 */
[----:B------:R-:W-:-:S00]  /*0190*/  NOP ;  /* 0x0000000000007918 */ /* 0x000fc00000000000 */
[----:B------:R-:W-:-:S00]  /*01a0*/  NOP ;  /* 0x0000000000007918 */ /* 0x000fc00000000000 */
[----:B------:R-:W-:-:S00]  /*01b0*/  NOP ;  /* 0x0000000000007918 */ /* 0x000fc00000000000 */
[----:B------:R-:W-:-:S00]  /*01c0*/  NOP ;  /* 0x0000000000007918 */ /* 0x000fc00000000000 */
[----:B------:R-:W-:-:S00]  /*01d0*/  NOP ;  /* 0x0000000000007918 */ /* 0x000fc00000000000 */
[----:B------:R-:W-:-:S00]  /*01e0*/  NOP ;  /* 0x0000000000007918 */ /* 0x000fc00000000000 */
[----:B------:R-:W-:-:S00]  /*01f0*/  NOP ;  /* 0x0000000000007918 */ /* 0x000fc00000000000 */
.L_x_2:


//--------------------- .nv.shared.reserved.0     --------------------------
	.section	.nv.shared.reserved.0,"aw",@nobits
	.weak		__nv_reservedSMEM_offset_0_alias
	.size		__nv_reservedSMEM_offset_0_alias, 0, 64
	.other		__nv_reservedSMEM_offset_0_alias,@"STO_CUDA_RESERVED_SHARED STV_DEFAULT"
__nv_reservedSMEM_offset_0_alias:
	.zero		0
	.zero		64


//--------------------- .nv.constant0.backwardSquaredLossKernel --------------------------
	.section	.nv.constant0.backwardSquaredLossKernel,"a",@progbits
	.sectionflags	@""
	.align	4
.nv.constant0.backwardSquaredLossKernel:
	.zero		928


//--------------------- SYMBOLS --------------------------

	.type		.nv.reservedSmem.offset0,@object
	.size		.nv.reservedSmem.offset0,0x4
